//
// Generated by NVIDIA NVVM Compiler
//
// Compiler Build ID: CL-36424714
// Cuda compilation tools, release 13.0, V13.0.88
// Based on NVVM 20.0.0
//

.version 9.0
.target sm_100
.address_size 64

	// .globl	_Z12range_kernelI16OffsetCalculatorEvPfT_
.global .attribute(.managed) .align 4 .b8 data[20];

.visible .entry _Z12range_kernelI16OffsetCalculatorEvPfT_(
	.param .u64 .ptr .align 1 _Z12range_kernelI16OffsetCalculatorEvPfT__param_0,
	.param .align 4 .b8 _Z12range_kernelI16OffsetCalculatorEvPfT__param_1[204]
)
{
	.reg .pred 	%p<2>;
	.reg .b32 	%r<4>;
	.reg .b32 	%f<2>;
	.reg .b64 	%rd<5>;

	ld.param.u64 	%rd1, [_Z12range_kernelI16OffsetCalculatorEvPfT__param_0];
	mov.u32 	%r1, %ctaid.x;
	ld.param.u32 	%r2, [_Z12range_kernelI16OffsetCalculatorEvPfT__param_1];
	setp.eq.s32 	%p1, %r2, 0;
	selp.b32 	%r3, 0, %r1, %p1;
	cvta.to.global.u64 	%rd2, %rd1;
	cvt.rn.f32.u32 	%f1, %r1;
	mul.wide.u32 	%rd3, %r3, 4;
	add.s64 	%rd4, %rd2, %rd3;
	st.global.f32 	[%rd4], %f1;
	ret;

}


// ===== COMPILED SASS (sm_100) =====

	.target	sm_100

	.elftype	@"ET_EXEC"


//--------------------- .note.nv.tkinfo           --------------------------
	.section	.note.nv.tkinfo,"",@"SHT_NOTE"
	.sectionflags	@"SHF_NOTE_NV_TKINFO"
	.tkinfo
        /*0018*/ 	.word	0x00000002
        /*0030*/ 	.string	""
        /*0030*/ 	.string	"ptxas"
        /*0030*/ 	.string	"Cuda compilation tools, release 13.0, V13.0.88"
        /*0030*/ 	.string	"Build cuda_13.0.r13.0/compiler.36424714_0"
        /*0030*/ 	.string	"-arch sm_100 -m 64 "



//--------------------- .note.nv.cuinfo           --------------------------
	.section	.note.nv.cuinfo,"",@"SHT_NOTE"
	.sectionflags	@"SHF_NOTE_NV_CUINFO"
        /*0018*/ 	.short	0x0002
        /*001a*/ 	.short	0x0064
        /*001c*/ 	.short	0x0082
	.zero		2


//--------------------- .nv.info                  --------------------------
	.section	.nv.info,"",@"SHT_CUDA_INFO"
	.align	4


	//----- nvinfo : EIATTR_REGCOUNT
	.align		4
        /*0000*/ 	.byte	0x04, 0x2f
        /*0002*/ 	.short	(.L_2 - .L_1)
	.align		4
.L_1:
        /*0004*/ 	.word	index@(_Z12range_kernelI16OffsetCalculatorEvPfT_)
        /*0008*/ 	.word	0x0000000a


	//----- nvinfo : EIATTR_FRAME_SIZE
	.align		4
.L_2:
        /*000c*/ 	.byte	0x04, 0x11
        /*000e*/ 	.short	(.L_4 - .L_3)
	.align		4
.L_3:
        /*0010*/ 	.word	index@(_Z12range_kernelI16OffsetCalculatorEvPfT_)
        /*0014*/ 	.word	0x00000000


	//----- nvinfo : EIATTR_MIN_STACK_SIZE
	.align		4
.L_4:
        /*0018*/ 	.byte	0x04, 0x12
        /*001a*/ 	.short	(.L_6 - .L_5)
	.align		4
.L_5:
        /*001c*/ 	.word	index@(_Z12range_kernelI16OffsetCalculatorEvPfT_)
        /*0020*/ 	.word	0x00000000
.L_6:


//--------------------- .nv.compat                --------------------------
	.section	.nv.compat,"",@"SHT_CUDA_COMPAT_INFO"
	.align	4
        /*0000*/ 	.byte	0x02, 0x09, 0x00, 0x00, 0x02, 0x02, 0x01, 0x00, 0x02, 0x05, 0x05, 0x00, 0x03, 0x07, 0x01, 0x01
        /*0010*/ 	.byte	0x02, 0x03, 0x00, 0x00, 0x02, 0x06, 0x01, 0x00, 0x04, 0x0b, 0x08, 0x00, 0x09, 0x00, 0x00, 0x00
        /*0020*/ 	.byte	0x00, 0x00, 0x00, 0x00


//--------------------- .nv.info._Z12range_kernelI16OffsetCalculatorEvPfT_ --------------------------
	.section	.nv.info._Z12range_kernelI16OffsetCalculatorEvPfT_,"",@"SHT_CUDA_INFO"
	.sectionflags	@""
	.align	4


	//----- nvinfo : EIATTR_CUDA_API_VERSION
	.align		4
        /*0000*/ 	.byte	0x04, 0x37
        /*0002*/ 	.short	(.L_8 - .L_7)
.L_7:
        /*0004*/ 	.word	0x00000082


	//----- nvinfo : EIATTR_KPARAM_INFO
	.align		4
.L_8:
        /*0008*/ 	.byte	0x04, 0x17
        /*000a*/ 	.short	(.L_10 - .L_9)
.L_9:
        /*000c*/ 	.word	0x00000000
        /*0010*/ 	.short	0x0001
        /*0012*/ 	.short	0x0008
        /*0014*/ 	.byte	0x00, 0xf0, 0x31, 0x03


	//----- nvinfo : EIATTR_KPARAM_INFO
	.align		4
.L_10:
        /*0018*/ 	.byte	0x04, 0x17
        /*001a*/ 	.short	(.L_12 - .L_11)
.L_11:
        /*001c*/ 	.word	0x00000000
        /*0020*/ 	.short	0x0000
        /*0022*/ 	.short	0x0000
        /*0024*/ 	.byte	0x00, 0xf5, 0x21, 0x00


	//----- nvinfo : EIATTR_SPARSE_MMA_MASK
	.align		4
.L_12:
        /*0028*/ 	.byte	0x03, 0x50
        /*002a*/ 	.short	0x0000


	//----- nvinfo : EIATTR_MAXREG_COUNT
	.align		4
        /*002c*/ 	.byte	0x03, 0x1b
        /*002e*/ 	.short	0x00ff


	//----- nvinfo : EIATTR_MERCURY_ISA_VERSION
	.align		4
        /*0030*/ 	.byte	0x03, 0x5f
        /*0032*/ 	.short	0x0101


	//----- nvinfo : EIATTR_VRC_CTA_INIT_COUNT
	.align		4
        /*0034*/ 	.byte	0x02, 0x4a
	.zero		1
	.zero		1


	//----- nvinfo : EIATTR_EXIT_INSTR_OFFSETS
	.align		4
        /*0038*/ 	.byte	0x04, 0x1c
        /*003a*/ 	.short	(.L_14 - .L_13)


	//   ....[0]....
.L_13:
        /*003c*/ 	.word	0x000000a0


	//----- nvinfo : EIATTR_CBANK_PARAM_SIZE
	.align		4
.L_14:
        /*0040*/ 	.byte	0x03, 0x19
        /*0042*/ 	.short	0x00d4


	//----- nvinfo : EIATTR_PARAM_CBANK
	.align		4
        /*0044*/ 	.byte	0x04, 0x0a
        /*0046*/ 	.short	(.L_16 - .L_15)
	.align		4
.L_15:
        /*0048*/ 	.word	index@(.nv.constant0._Z12range_kernelI16OffsetCalculatorEvPfT_)
        /*004c*/ 	.short	0x0380
        /*004e*/ 	.short	0x00d4


	//----- nvinfo : EIATTR_SW_WAR
	.align		4
.L_16:
        /*0050*/ 	.byte	0x04, 0x36
        /*0052*/ 	.short	(.L_18 - .L_17)
.L_17:
        /*0054*/ 	.word	0x00000008
.L_18:


//--------------------- .nv.callgraph             --------------------------
	.section	.nv.callgraph,"",@"SHT_CUDA_CALLGRAPH"
	.align	4
	.sectionentsize	8
	.align		4
        /*0000*/ 	.word	0x00000000
	.align		4
        /*0004*/ 	.word	0xffffffff
	.align		4
        /*0008*/ 	.word	0x00000000
	.align		4
        /*000c*/ 	.word	0xfffffffe
	.align		4
        /*0010*/ 	.word	0x00000000
	.align		4
        /*0014*/ 	.word	0xfffffffd
	.align		4
        /*0018*/ 	.word	0x00000000
	.align		4
        /*001c*/ 	.word	0xfffffffc


//--------------------- .nv.constant4             --------------------------
	.section	.nv.constant4,"a",@progbits
	.align	8
	.align		8
.nv.constant4:
        /*0000*/ 	.dword	data


//--------------------- .text._Z12range_kernelI16OffsetCalculatorEvPfT_ --------------------------
	.section	.text._Z12range_kernelI16OffsetCalculatorEvPfT_,"ax",@progbits
	.align	128
        .global         _Z12range_kernelI16OffsetCalculatorEvPfT_
        .type           _Z12range_kernelI16OffsetCalculatorEvPfT_,@function
        .size           _Z12range_kernelI16OffsetCalculatorEvPfT_,(.L_x_1 - _Z12range_kernelI16OffsetCalculatorEvPfT_)
        .other          _Z12range_kernelI16OffsetCalculatorEvPfT_,@"STO_CUDA_ENTRY STV_DEFAULT"
_Z12range_kernelI16OffsetCalculatorEvPfT_:
.text._Z12range_kernelI16OffsetCalculatorEvPfT_:
[----:B------:R-:W-:Y:S01]  /*0000*/  LDC R1, c[0x0][0x37c] ;  /* 0x0000df00ff017b82 */ /* 0x000fe20000000800 */
[----:B------:R-:W0:Y:S07]  /*0010*/  S2R R7, SR_CTAID.X ;  /* 0x0000000000077919 */ /* 0x000e2e0000002500 */
[----:B------:R-:W1:Y:S01]  /*0020*/  LDC R0, c[0x0][0x388] ;  /* 0x0000e200ff007b82 */ /* 0x000e620000000800 */
[----:B------:R-:W2:Y:S07]  /*0030*/  LDCU.64 UR4, c[0x0][0x358] ;  /* 0x00006b00ff0477ac */ /* 0x000eae0008000a00 */
[----:B------:R-:W3:Y:S01]  /*0040*/  LDC.64 R2, c[0x0][0x380] ;  /* 0x0000e000ff027b82 */ /* 0x000ee20000000a00 */
[----:B-1----:R-:W-:-:S04]  /*0050*/  ISETP.NE.AND P0, PT, R0, RZ, PT ;  /* 0x000000ff0000720c */ /* 0x002fc80003f05270 */
[----:B0-----:R-:W-:Y:S02]  /*0060*/  SEL R5, R7, RZ, P0 ;  /* 0x000000ff07057207 */ /* 0x001fe40000000000 */
[----:B------:R-:W-:-:S03]  /*0070*/  I2FP.F32.U32 R7, R7 ;  /* 0x0000000700077245 */ /* 0x000fc60000201000 */
[----:B---3--:R-:W-:-:S05]  /*0080*/  IMAD.WIDE.U32 R2, R5, 0x4, R2 ;  /* 0x0000000405027825 */ /* 0x008fca00078e0002 */
[----:B--2---:R-:W-:Y:S01]  /*0090*/  STG.E desc[UR4][R2.64], R7 ;  /* 0x0000000702007986 */ /* 0x004fe2000c101904 */
[----:B------:R-:W-:Y:S05]  /*00a0*/  EXIT ;  /* 0x000000000000794d */ /* 0x000fea0003800000 */
.L_x_0:
[----:B------:R-:W-:-:S00]  /*00b0*/  BRA `(.L_x_0) ;  /* 0xfffffffc00fc7947 */ /* 0x000fc0000383ffff */
[----:B------:R-:W-:-:S00]  /*00c0*/  NOP ;  /* 0x0000000000007918 */ /* 0x000fc00000000000 */
        /* <DEDUP_REMOVED lines=11> */
.L_x_1:


//--------------------- .nv.shared.reserved.0     --------------------------
	.section	.nv.shared.reserved.0,"aw",@nobits
	.weak		__nv_reservedSMEM_offset_0_alias
	.size		__nv_reservedSMEM_offset_0_alias, 0, 64
	.other		__nv_reservedSMEM_offset_0_alias,@"STO_CUDA_RESERVED_SHARED STV_DEFAULT"
__nv_reservedSMEM_offset_0_alias:
	.zero		0
	.zero		64


//--------------------- .nv.global                --------------------------
	.section	.nv.global,"aw",@nobits
	.align	4
.nv.global:
	.type		data,@object
	.size		data,(.L_0 - data)
	.other		data,@"STV_DEFAULT STO_CUDA_MANAGED"
data:
	.zero		20
.L_0:


//--------------------- .nv.constant0._Z12range_kernelI16OffsetCalculatorEvPfT_ --------------------------
	.section	.nv.constant0._Z12range_kernelI16OffsetCalculatorEvPfT_,"a",@progbits
	.sectionflags	@""
	.align	4
.nv.constant0._Z12range_kernelI16OffsetCalculatorEvPfT_:
	.zero		1108


//--------------------- SYMBOLS --------------------------

	.type		.nv.reservedSmem.offset0,@object
	.size		.nv.reservedSmem.offset0,0x4
